//
// Generated by NVIDIA NVVM Compiler
//
// Compiler Build ID: CL-36424714
// Cuda compilation tools, release 13.0, V13.0.88
// Based on NVVM 20.0.0
//

.version 9.0
.target sm_100
.address_size 64

	// .globl	_Z17parallel_symgs_fwPKiS0_PKfiPfS3_S3_Pb

.visible .entry _Z17parallel_symgs_fwPKiS0_PKfiPfS3_S3_Pb(
	.param .u64 .ptr .align 1 _Z17parallel_symgs_fwPKiS0_PKfiPfS3_S3_Pb_param_0,
	.param .u64 .ptr .align 1 _Z17parallel_symgs_fwPKiS0_PKfiPfS3_S3_Pb_param_1,
	.param .u64 .ptr .align 1 _Z17parallel_symgs_fwPKiS0_PKfiPfS3_S3_Pb_param_2,
	.param .u32 _Z17parallel_symgs_fwPKiS0_PKfiPfS3_S3_Pb_param_3,
	.param .u64 .ptr .align 1 _Z17parallel_symgs_fwPKiS0_PKfiPfS3_S3_Pb_param_4,
	.param .u64 .ptr .align 1 _Z17parallel_symgs_fwPKiS0_PKfiPfS3_S3_Pb_param_5,
	.param .u64 .ptr .align 1 _Z17parallel_symgs_fwPKiS0_PKfiPfS3_S3_Pb_param_6,
	.param .u64 .ptr .align 1 _Z17parallel_symgs_fwPKiS0_PKfiPfS3_S3_Pb_param_7
)
{
	.reg .pred 	%p<19>;
	.reg .b16 	%rs<5>;
	.reg .b32 	%r<12>;
	.reg .b32 	%f<19>;
	.reg .b64 	%rd<37>;

	ld.param.u64 	%rd7, [_Z17parallel_symgs_fwPKiS0_PKfiPfS3_S3_Pb_param_0];
	ld.param.u64 	%rd8, [_Z17parallel_symgs_fwPKiS0_PKfiPfS3_S3_Pb_param_1];
	ld.param.u64 	%rd10, [_Z17parallel_symgs_fwPKiS0_PKfiPfS3_S3_Pb_param_2];
	ld.param.u32 	%r7, [_Z17parallel_symgs_fwPKiS0_PKfiPfS3_S3_Pb_param_3];
	ld.param.u64 	%rd9, [_Z17parallel_symgs_fwPKiS0_PKfiPfS3_S3_Pb_param_4];
	ld.param.u64 	%rd11, [_Z17parallel_symgs_fwPKiS0_PKfiPfS3_S3_Pb_param_5];
	ld.param.u64 	%rd12, [_Z17parallel_symgs_fwPKiS0_PKfiPfS3_S3_Pb_param_6];
	ld.param.u64 	%rd13, [_Z17parallel_symgs_fwPKiS0_PKfiPfS3_S3_Pb_param_7];
	cvta.to.global.u64 	%rd1, %rd12;
	cvta.to.global.u64 	%rd2, %rd10;
	cvta.to.global.u64 	%rd3, %rd11;
	cvta.to.global.u64 	%rd4, %rd13;
	mov.u32 	%r8, %tid.x;
	mov.u32 	%r9, %ntid.x;
	mov.u32 	%r10, %ctaid.x;
	mad.lo.s32 	%r1, %r9, %r10, %r8;
	setp.ge.s32 	%p3, %r1, %r7;
	@%p3 bra 	$L__BB0_13;
	cvt.s64.s32 	%rd14, %r1;
	add.s64 	%rd5, %rd4, %rd14;
	ld.global.u8 	%rs1, [%rd5];
	setp.ne.s16 	%p4, %rs1, 0;
	@%p4 bra 	$L__BB0_13;
	mul.wide.s32 	%rd15, %r1, 4;
	add.s64 	%rd16, %rd3, %rd15;
	ld.global.f32 	%f1, [%rd16];
	cvta.to.global.u64 	%rd17, %rd7;
	add.s64 	%rd18, %rd17, %rd15;
	ld.global.u32 	%r11, [%rd18];
	ld.global.u32 	%r3, [%rd18+4];
	cvta.to.global.u64 	%rd19, %rd9;
	add.s64 	%rd20, %rd19, %rd15;
	ld.global.f32 	%f2, [%rd20];
	setp.ge.s32 	%p6, %r11, %r3;
	mov.pred 	%p17, 0;
	mov.f32 	%f17, %f1;
	@%p6 bra 	$L__BB0_10;
	cvta.to.global.u64 	%rd6, %rd8;
	mov.f32 	%f17, %f1;
$L__BB0_4:
	mul.wide.s32 	%rd21, %r11, 4;
	add.s64 	%rd22, %rd6, %rd21;
	ld.global.u32 	%r5, [%rd22];
	setp.lt.s32 	%p8, %r5, 0;
	mov.pred 	%p7, 0;
	mov.pred 	%p17, %p7;
	@%p8 bra 	$L__BB0_9;
	setp.lt.s32 	%p9, %r5, %r1;
	@%p9 bra 	$L__BB0_7;
	add.s64 	%rd24, %rd2, %rd21;
	ld.global.f32 	%f8, [%rd24];
	mul.wide.u32 	%rd25, %r5, 4;
	add.s64 	%rd26, %rd3, %rd25;
	ld.global.f32 	%f9, [%rd26];
	mul.f32 	%f10, %f8, %f9;
	sub.f32 	%f17, %f17, %f10;
	mov.pred 	%p17, %p7;
	bra.uni 	$L__BB0_9;
$L__BB0_7:
	cvt.u64.u32 	%rd27, %r5;
	add.s64 	%rd28, %rd4, %rd27;
	ld.global.u8 	%rs2, [%rd28];
	setp.eq.s16 	%p12, %rs2, 0;
	mov.pred 	%p17, -1;
	@%p12 bra 	$L__BB0_9;
	add.s64 	%rd30, %rd2, %rd21;
	ld.global.f32 	%f11, [%rd30];
	mul.wide.u32 	%rd31, %r5, 4;
	add.s64 	%rd32, %rd1, %rd31;
	ld.global.f32 	%f12, [%rd32];
	mul.f32 	%f13, %f11, %f12;
	sub.f32 	%f17, %f17, %f13;
	mov.pred 	%p17, %p7;
$L__BB0_9:
	add.s32 	%r11, %r11, 1;
	setp.lt.s32 	%p14, %r11, %r3;
	not.pred 	%p15, %p17;
	and.pred  	%p16, %p15, %p14;
	@%p16 bra 	$L__BB0_4;
$L__BB0_10:
	@%p17 bra 	$L__BB0_12;
	fma.rn.f32 	%f14, %f2, %f1, %f17;
	div.rn.f32 	%f15, %f14, %f2;
	add.s64 	%rd34, %rd1, %rd15;
	st.global.f32 	[%rd34], %f15;
	mov.b16 	%rs3, 1;
	st.global.u8 	[%rd5], %rs3;
	bra.uni 	$L__BB0_13;
$L__BB0_12:
	cvt.s64.s32 	%rd35, %r7;
	add.s64 	%rd36, %rd4, %rd35;
	mov.b16 	%rs4, 0;
	st.global.u8 	[%rd36], %rs4;
$L__BB0_13:
	ret;

}
	// .globl	_Z17parallel_symgs_bwPKiS0_PKfiPfS3_S3_Pb
.visible .entry _Z17parallel_symgs_bwPKiS0_PKfiPfS3_S3_Pb(
	.param .u64 .ptr .align 1 _Z17parallel_symgs_bwPKiS0_PKfiPfS3_S3_Pb_param_0,
	.param .u64 .ptr .align 1 _Z17parallel_symgs_bwPKiS0_PKfiPfS3_S3_Pb_param_1,
	.param .u64 .ptr .align 1 _Z17parallel_symgs_bwPKiS0_PKfiPfS3_S3_Pb_param_2,
	.param .u32 _Z17parallel_symgs_bwPKiS0_PKfiPfS3_S3_Pb_param_3,
	.param .u64 .ptr .align 1 _Z17parallel_symgs_bwPKiS0_PKfiPfS3_S3_Pb_param_4,
	.param .u64 .ptr .align 1 _Z17parallel_symgs_bwPKiS0_PKfiPfS3_S3_Pb_param_5,
	.param .u64 .ptr .align 1 _Z17parallel_symgs_bwPKiS0_PKfiPfS3_S3_Pb_param_6,
	.param .u64 .ptr .align 1 _Z17parallel_symgs_bwPKiS0_PKfiPfS3_S3_Pb_param_7
)
{
	.reg .pred 	%p<19>;
	.reg .b16 	%rs<5>;
	.reg .b32 	%r<12>;
	.reg .b32 	%f<19>;
	.reg .b64 	%rd<37>;

	ld.param.u64 	%rd7, [_Z17parallel_symgs_bwPKiS0_PKfiPfS3_S3_Pb_param_0];
	ld.param.u64 	%rd8, [_Z17parallel_symgs_bwPKiS0_PKfiPfS3_S3_Pb_param_1];
	ld.param.u64 	%rd10, [_Z17parallel_symgs_bwPKiS0_PKfiPfS3_S3_Pb_param_2];
	ld.param.u32 	%r7, [_Z17parallel_symgs_bwPKiS0_PKfiPfS3_S3_Pb_param_3];
	ld.param.u64 	%rd9, [_Z17parallel_symgs_bwPKiS0_PKfiPfS3_S3_Pb_param_4];
	ld.param.u64 	%rd11, [_Z17parallel_symgs_bwPKiS0_PKfiPfS3_S3_Pb_param_5];
	ld.param.u64 	%rd12, [_Z17parallel_symgs_bwPKiS0_PKfiPfS3_S3_Pb_param_6];
	ld.param.u64 	%rd13, [_Z17parallel_symgs_bwPKiS0_PKfiPfS3_S3_Pb_param_7];
	cvta.to.global.u64 	%rd1, %rd12;
	cvta.to.global.u64 	%rd2, %rd10;
	cvta.to.global.u64 	%rd3, %rd11;
	cvta.to.global.u64 	%rd4, %rd13;
	mov.u32 	%r8, %tid.x;
	mov.u32 	%r9, %ntid.x;
	mov.u32 	%r10, %ctaid.x;
	mad.lo.s32 	%r1, %r9, %r10, %r8;
	setp.ge.s32 	%p3, %r1, %r7;
	@%p3 bra 	$L__BB1_13;
	cvt.s64.s32 	%rd14, %r1;
	add.s64 	%rd5, %rd4, %rd14;
	ld.global.u8 	%rs1, [%rd5];
	setp.ne.s16 	%p4, %rs1, 0;
	@%p4 bra 	$L__BB1_13;
	mul.wide.s32 	%rd15, %r1, 4;
	add.s64 	%rd16, %rd3, %rd15;
	ld.global.f32 	%f1, [%rd16];
	cvta.to.global.u64 	%rd17, %rd7;
	add.s64 	%rd18, %rd17, %rd15;
	ld.global.u32 	%r11, [%rd18];
	ld.global.u32 	%r3, [%rd18+4];
	cvta.to.global.u64 	%rd19, %rd9;
	add.s64 	%rd20, %rd19, %rd15;
	ld.global.f32 	%f2, [%rd20];
	setp.ge.s32 	%p6, %r11, %r3;
	mov.pred 	%p17, 0;
	mov.f32 	%f17, %f1;
	@%p6 bra 	$L__BB1_10;
	cvta.to.global.u64 	%rd6, %rd8;
	mov.f32 	%f17, %f1;
$L__BB1_4:
	mul.wide.s32 	%rd21, %r11, 4;
	add.s64 	%rd22, %rd6, %rd21;
	ld.global.u32 	%r5, [%rd22];
	setp.lt.s32 	%p8, %r5, 0;
	mov.pred 	%p7, 0;
	mov.pred 	%p17, %p7;
	@%p8 bra 	$L__BB1_9;
	setp.gt.s32 	%p9, %r5, %r1;
	@%p9 bra 	$L__BB1_7;
	add.s64 	%rd24, %rd2, %rd21;
	ld.global.f32 	%f8, [%rd24];
	mul.wide.u32 	%rd25, %r5, 4;
	add.s64 	%rd26, %rd3, %rd25;
	ld.global.f32 	%f9, [%rd26];
	mul.f32 	%f10, %f8, %f9;
	sub.f32 	%f17, %f17, %f10;
	mov.pred 	%p17, %p7;
	bra.uni 	$L__BB1_9;
$L__BB1_7:
	cvt.u64.u32 	%rd27, %r5;
	add.s64 	%rd28, %rd4, %rd27;
	ld.global.u8 	%rs2, [%rd28];
	setp.eq.s16 	%p12, %rs2, 0;
	mov.pred 	%p17, -1;
	@%p12 bra 	$L__BB1_9;
	add.s64 	%rd30, %rd2, %rd21;
	ld.global.f32 	%f11, [%rd30];
	mul.wide.u32 	%rd31, %r5, 4;
	add.s64 	%rd32, %rd1, %rd31;
	ld.global.f32 	%f12, [%rd32];
	mul.f32 	%f13, %f11, %f12;
	sub.f32 	%f17, %f17, %f13;
	mov.pred 	%p17, %p7;
$L__BB1_9:
	add.s32 	%r11, %r11, 1;
	setp.lt.s32 	%p14, %r11, %r3;
	not.pred 	%p15, %p17;
	and.pred  	%p16, %p15, %p14;
	@%p16 bra 	$L__BB1_4;
$L__BB1_10:
	@%p17 bra 	$L__BB1_12;
	fma.rn.f32 	%f14, %f2, %f1, %f17;
	div.rn.f32 	%f15, %f14, %f2;
	add.s64 	%rd34, %rd1, %rd15;
	st.global.f32 	[%rd34], %f15;
	mov.b16 	%rs3, 1;
	st.global.u8 	[%rd5], %rs3;
	bra.uni 	$L__BB1_13;
$L__BB1_12:
	cvt.s64.s32 	%rd35, %r7;
	add.s64 	%rd36, %rd4, %rd35;
	mov.b16 	%rs4, 0;
	st.global.u8 	[%rd36], %rs4;
$L__BB1_13:
	ret;

}


// ===== COMPILED SASS (sm_100) =====

	.target	sm_100

	.elftype	@"ET_EXEC"


//--------------------- .note.nv.tkinfo           --------------------------
	.section	.note.nv.tkinfo,"",@"SHT_NOTE"
	.sectionflags	@"SHF_NOTE_NV_TKINFO"
	.tkinfo
        /*0018*/ 	.word	0x00000002
        /*0030*/ 	.string	""
        /*0030*/ 	.string	"ptxas"
        /*0030*/ 	.string	"Cuda compilation tools, release 13.0, V13.0.88"
        /*0030*/ 	.string	"Build cuda_13.0.r13.0/compiler.36424714_0"
        /*0030*/ 	.string	"-arch sm_100 -m 64 "



//--------------------- .note.nv.cuinfo           --------------------------
	.section	.note.nv.cuinfo,"",@"SHT_NOTE"
	.sectionflags	@"SHF_NOTE_NV_CUINFO"
        /*0018*/ 	.short	0x0002
        /*001a*/ 	.short	0x0064
        /*001c*/ 	.short	0x0082
	.zero		2


//--------------------- .nv.info                  --------------------------
	.section	.nv.info,"",@"SHT_CUDA_INFO"
	.align	4


	//----- nvinfo : EIATTR_REGCOUNT
	.align		4
        /*0000*/ 	.byte	0x04, 0x2f
        /*0002*/ 	.short	(.L_1 - .L_0)
	.align		4
.L_0:
        /*0004*/ 	.word	index@(_Z17parallel_symgs_fwPKiS0_PKfiPfS3_S3_Pb)
        /*0008*/ 	.word	0x00000018


	//----- nvinfo : EIATTR_FRAME_SIZE
	.align		4
.L_1:
        /*000c*/ 	.byte	0x04, 0x11
        /*000e*/ 	.short	(.L_3 - .L_2)
	.align		4
.L_2:
        /*0010*/ 	.word	index@($__internal_1_$__cuda_sm3x_div_rn_noftz_f32_slowpath)
        /*0014*/ 	.word	0x00000000


	//----- nvinfo : EIATTR_FRAME_SIZE
	.align		4
.L_3:
        /*0018*/ 	.byte	0x04, 0x11
        /*001a*/ 	.short	(.L_5 - .L_4)
	.align		4
.L_4:
        /*001c*/ 	.word	index@(_Z17parallel_symgs_fwPKiS0_PKfiPfS3_S3_Pb)
        /*0020*/ 	.word	0x00000000


	//----- nvinfo : EIATTR_REGCOUNT
	.align		4
.L_5:
        /*0024*/ 	.byte	0x04, 0x2f
        /*0026*/ 	.short	(.L_7 - .L_6)
	.align		4
.L_6:
        /*0028*/ 	.word	index@(_Z17parallel_symgs_bwPKiS0_PKfiPfS3_S3_Pb)
        /*002c*/ 	.word	0x00000018


	//----- nvinfo : EIATTR_FRAME_SIZE
	.align		4
.L_7:
        /*0030*/ 	.byte	0x04, 0x11
        /*0032*/ 	.short	(.L_9 - .L_8)
	.align		4
.L_8:
        /*0034*/ 	.word	index@($__internal_0_$__cuda_sm3x_div_rn_noftz_f32_slowpath)
        /*0038*/ 	.word	0x00000000


	//----- nvinfo : EIATTR_FRAME_SIZE
	.align		4
.L_9:
        /*003c*/ 	.byte	0x04, 0x11
        /*003e*/ 	.short	(.L_11 - .L_10)
	.align		4
.L_10:
        /*0040*/ 	.word	index@(_Z17parallel_symgs_bwPKiS0_PKfiPfS3_S3_Pb)
        /*0044*/ 	.word	0x00000000


	//----- nvinfo : EIATTR_MIN_STACK_SIZE
	.align		4
.L_11:
        /*0048*/ 	.byte	0x04, 0x12
        /*004a*/ 	.short	(.L_13 - .L_12)
	.align		4
.L_12:
        /*004c*/ 	.word	index@(_Z17parallel_symgs_bwPKiS0_PKfiPfS3_S3_Pb)
        /*0050*/ 	.word	0x00000000


	//----- nvinfo : EIATTR_MIN_STACK_SIZE
	.align		4
.L_13:
        /*0054*/ 	.byte	0x04, 0x12
        /*0056*/ 	.short	(.L_15 - .L_14)
	.align		4
.L_14:
        /*0058*/ 	.word	index@(_Z17parallel_symgs_fwPKiS0_PKfiPfS3_S3_Pb)
        /*005c*/ 	.word	0x00000000
.L_15:


//--------------------- .nv.compat                --------------------------
	.section	.nv.compat,"",@"SHT_CUDA_COMPAT_INFO"
	.align	4
        /*0000*/ 	.byte	0x02, 0x09, 0x00, 0x00, 0x02, 0x02, 0x01, 0x00, 0x02, 0x05, 0x05, 0x00, 0x03, 0x07, 0x01, 0x01
        /*0010*/ 	.byte	0x02, 0x03, 0x00, 0x00, 0x02, 0x06, 0x01, 0x00, 0x04, 0x0b, 0x08, 0x00, 0x01, 0x00, 0x00, 0x00
        /*0020*/ 	.byte	0x00, 0x00, 0x00, 0x00


//--------------------- .nv.info._Z17parallel_symgs_bwPKiS0_PKfiPfS3_S3_Pb --------------------------
	.section	.nv.info._Z17parallel_symgs_bwPKiS0_PKfiPfS3_S3_Pb,"",@"SHT_CUDA_INFO"
	.sectionflags	@""
	.align	4


	//----- nvinfo : EIATTR_CUDA_API_VERSION
	.align		4
        /*0000*/ 	.byte	0x04, 0x37
        /*0002*/ 	.short	(.L_17 - .L_16)
.L_16:
        /*0004*/ 	.word	0x00000082


	//----- nvinfo : EIATTR_KPARAM_INFO
	.align		4
.L_17:
        /*0008*/ 	.byte	0x04, 0x17
        /*000a*/ 	.short	(.L_19 - .L_18)
.L_18:
        /*000c*/ 	.word	0x00000000
        /*0010*/ 	.short	0x0007
        /*0012*/ 	.short	0x0038
        /*0014*/ 	.byte	0x00, 0xf5, 0x21, 0x00


	//----- nvinfo : EIATTR_KPARAM_INFO
	.align		4
.L_19:
        /*0018*/ 	.byte	0x04, 0x17
        /*001a*/ 	.short	(.L_21 - .L_20)
.L_20:
        /*001c*/ 	.word	0x00000000
        /*0020*/ 	.short	0x0006
        /*0022*/ 	.short	0x0030
        /*0024*/ 	.byte	0x00, 0xf5, 0x21, 0x00


	//----- nvinfo : EIATTR_KPARAM_INFO
	.align		4
.L_21:
        /*0028*/ 	.byte	0x04, 0x17
        /*002a*/ 	.short	(.L_23 - .L_22)
.L_22:
        /*002c*/ 	.word	0x00000000
        /*0030*/ 	.short	0x0005
        /*0032*/ 	.short	0x0028
        /*0034*/ 	.byte	0x00, 0xf5, 0x21, 0x00


	//----- nvinfo : EIATTR_KPARAM_INFO
	.align		4
.L_23:
        /*0038*/ 	.byte	0x04, 0x17
        /*003a*/ 	.short	(.L_25 - .L_24)
.L_24:
        /*003c*/ 	.word	0x00000000
        /*0040*/ 	.short	0x0004
        /*0042*/ 	.short	0x0020
        /*0044*/ 	.byte	0x00, 0xf5, 0x21, 0x00


	//----- nvinfo : EIATTR_KPARAM_INFO
	.align		4
.L_25:
        /*0048*/ 	.byte	0x04, 0x17
        /*004a*/ 	.short	(.L_27 - .L_26)
.L_26:
        /*004c*/ 	.word	0x00000000
        /*0050*/ 	.short	0x0003
        /*0052*/ 	.short	0x0018
        /*0054*/ 	.byte	0x00, 0xf0, 0x11, 0x00


	//----- nvinfo : EIATTR_KPARAM_INFO
	.align		4
.L_27:
        /*0058*/ 	.byte	0x04, 0x17
        /*005a*/ 	.short	(.L_29 - .L_28)
.L_28:
        /*005c*/ 	.word	0x00000000
        /*0060*/ 	.short	0x0002
        /*0062*/ 	.short	0x0010
        /*0064*/ 	.byte	0x00, 0xf5, 0x21, 0x00


	//----- nvinfo : EIATTR_KPARAM_INFO
	.align		4
.L_29:
        /*0068*/ 	.byte	0x04, 0x17
        /*006a*/ 	.short	(.L_31 - .L_30)
.L_30:
        /*006c*/ 	.word	0x00000000
        /*0070*/ 	.short	0x0001
        /*0072*/ 	.short	0x0008
        /*0074*/ 	.byte	0x00, 0xf5, 0x21, 0x00


	//----- nvinfo : EIATTR_KPARAM_INFO
	.align		4
.L_31:
        /*0078*/ 	.byte	0x04, 0x17
        /*007a*/ 	.short	(.L_33 - .L_32)
.L_32:
        /*007c*/ 	.word	0x00000000
        /*0080*/ 	.short	0x0000
        /*0082*/ 	.short	0x0000
        /*0084*/ 	.byte	0x00, 0xf5, 0x21, 0x00


	//----- nvinfo : EIATTR_SPARSE_MMA_MASK
	.align		4
.L_33:
        /*0088*/ 	.byte	0x03, 0x50
        /*008a*/ 	.short	0x0000


	//----- nvinfo : EIATTR_MAXREG_COUNT
	.align		4
        /*008c*/ 	.byte	0x03, 0x1b
        /*008e*/ 	.short	0x00ff


	//----- nvinfo : EIATTR_MERCURY_ISA_VERSION
	.align		4
        /*0090*/ 	.byte	0x03, 0x5f
        /*0092*/ 	.short	0x0101


	//----- nvinfo : EIATTR_VRC_CTA_INIT_COUNT
	.align		4
        /*0094*/ 	.byte	0x02, 0x4a
	.zero		1
	.zero		1


	//----- nvinfo : EIATTR_EXIT_INSTR_OFFSETS
	.align		4
        /*0098*/ 	.byte	0x04, 0x1c
        /*009a*/ 	.short	(.L_35 - .L_34)


	//   ....[0]....
.L_34:
        /*009c*/ 	.word	0x00000070


	//   ....[1]....
        /*00a0*/ 	.word	0x000000e0


	//   ....[2]....
        /*00a4*/ 	.word	0x00000580


	//   ....[3]....
        /*00a8*/ 	.word	0x00000600


	//----- nvinfo : EIATTR_CRS_STACK_SIZE
	.align		4
.L_35:
        /*00ac*/ 	.byte	0x04, 0x1e
        /*00ae*/ 	.short	(.L_37 - .L_36)
.L_36:
        /*00b0*/ 	.word	0x00000000


	//----- nvinfo : EIATTR_CBANK_PARAM_SIZE
	.align		4
.L_37:
        /*00b4*/ 	.byte	0x03, 0x19
        /*00b6*/ 	.short	0x0040


	//----- nvinfo : EIATTR_PARAM_CBANK
	.align		4
        /*00b8*/ 	.byte	0x04, 0x0a
        /*00ba*/ 	.short	(.L_39 - .L_38)
	.align		4
.L_38:
        /*00bc*/ 	.word	index@(.nv.constant0._Z17parallel_symgs_bwPKiS0_PKfiPfS3_S3_Pb)
        /*00c0*/ 	.short	0x0380
        /*00c2*/ 	.short	0x0040


	//----- nvinfo : EIATTR_SW_WAR
	.align		4
.L_39:
        /*00c4*/ 	.byte	0x04, 0x36
        /*00c6*/ 	.short	(.L_41 - .L_40)
.L_40:
        /*00c8*/ 	.word	0x00000008
.L_41:


//--------------------- .nv.info._Z17parallel_symgs_fwPKiS0_PKfiPfS3_S3_Pb --------------------------
	.section	.nv.info._Z17parallel_symgs_fwPKiS0_PKfiPfS3_S3_Pb,"",@"SHT_CUDA_INFO"
	.sectionflags	@""
	.align	4


	//----- nvinfo : EIATTR_CUDA_API_VERSION
	.align		4
        /*0000*/ 	.byte	0x04, 0x37
        /*0002*/ 	.short	(.L_43 - .L_42)
.L_42:
        /*0004*/ 	.word	0x00000082


	//----- nvinfo : EIATTR_KPARAM_INFO
	.align		4
.L_43:
        /*0008*/ 	.byte	0x04, 0x17
        /*000a*/ 	.short	(.L_45 - .L_44)
.L_44:
        /*000c*/ 	.word	0x00000000
        /*0010*/ 	.short	0x0007
        /*0012*/ 	.short	0x0038
        /*0014*/ 	.byte	0x00, 0xf5, 0x21, 0x00


	//----- nvinfo : EIATTR_KPARAM_INFO
	.align		4
.L_45:
        /*0018*/ 	.byte	0x04, 0x17
        /*001a*/ 	.short	(.L_47 - .L_46)
.L_46:
        /*001c*/ 	.word	0x00000000
        /*0020*/ 	.short	0x0006
        /*0022*/ 	.short	0x0030
        /*0024*/ 	.byte	0x00, 0xf5, 0x21, 0x00


	//----- nvinfo : EIATTR_KPARAM_INFO
	.align		4
.L_47:
        /*0028*/ 	.byte	0x04, 0x17
        /*002a*/ 	.short	(.L_49 - .L_48)
.L_48:
        /*002c*/ 	.word	0x00000000
        /*0030*/ 	.short	0x0005
        /*0032*/ 	.short	0x0028
        /*0034*/ 	.byte	0x00, 0xf5, 0x21, 0x00


	//----- nvinfo : EIATTR_KPARAM_INFO
	.align		4
.L_49:
        /*0038*/ 	.byte	0x04, 0x17
        /*003a*/ 	.short	(.L_51 - .L_50)
.L_50:
        /*003c*/ 	.word	0x00000000
        /*0040*/ 	.short	0x0004
        /*0042*/ 	.short	0x0020
        /*0044*/ 	.byte	0x00, 0xf5, 0x21, 0x00


	//----- nvinfo : EIATTR_KPARAM_INFO
	.align		4
.L_51:
        /*0048*/ 	.byte	0x04, 0x17
        /*004a*/ 	.short	(.L_53 - .L_52)
.L_52:
        /*004c*/ 	.word	0x00000000
        /*0050*/ 	.short	0x0003
        /*0052*/ 	.short	0x0018
        /*0054*/ 	.byte	0x00, 0xf0, 0x11, 0x00


	//----- nvinfo : EIATTR_KPARAM_INFO
	.align		4
.L_53:
        /*0058*/ 	.byte	0x04, 0x17
        /*005a*/ 	.short	(.L_55 - .L_54)
.L_54:
        /*005c*/ 	.word	0x00000000
        /*0060*/ 	.short	0x0002
        /*0062*/ 	.short	0x0010
        /*0064*/ 	.byte	0x00, 0xf5, 0x21, 0x00


	//----- nvinfo : EIATTR_KPARAM_INFO
	.align		4
.L_55:
        /*0068*/ 	.byte	0x04, 0x17
        /*006a*/ 	.short	(.L_57 - .L_56)
.L_56:
        /*006c*/ 	.word	0x00000000
        /*0070*/ 	.short	0x0001
        /*0072*/ 	.short	0x0008
        /*0074*/ 	.byte	0x00, 0xf5, 0x21, 0x00


	//----- nvinfo : EIATTR_KPARAM_INFO
	.align		4
.L_57:
        /*0078*/ 	.byte	0x04, 0x17
        /*007a*/ 	.short	(.L_59 - .L_58)
.L_58:
        /*007c*/ 	.word	0x00000000
        /*0080*/ 	.short	0x0000
        /*0082*/ 	.short	0x0000
        /*0084*/ 	.byte	0x00, 0xf5, 0x21, 0x00


	//----- nvinfo : EIATTR_SPARSE_MMA_MASK
	.align		4
.L_59:
        /*0088*/ 	.byte	0x03, 0x50
        /*008a*/ 	.short	0x0000


	//----- nvinfo : EIATTR_MAXREG_COUNT
	.align		4
        /*008c*/ 	.byte	0x03, 0x1b
        /*008e*/ 	.short	0x00ff


	//----- nvinfo : EIATTR_MERCURY_ISA_VERSION
	.align		4
        /*0090*/ 	.byte	0x03, 0x5f
        /*0092*/ 	.short	0x0101


	//----- nvinfo : EIATTR_VRC_CTA_INIT_COUNT
	.align		4
        /*0094*/ 	.byte	0x02, 0x4a
	.zero		1
	.zero		1


	//----- nvinfo : EIATTR_EXIT_INSTR_OFFSETS
	.align		4
        /*0098*/ 	.byte	0x04, 0x1c
        /*009a*/ 	.short	(.L_61 - .L_60)


	//   ....[0]....
.L_60:
        /*009c*/ 	.word	0x00000070


	//   ....[1]....
        /*00a0*/ 	.word	0x000000e0


	//   ....[2]....
        /*00a4*/ 	.word	0x00000580


	//   ....[3]....
        /*00a8*/ 	.word	0x00000600


	//----- nvinfo : EIATTR_CRS_STACK_SIZE
	.align		4
.L_61:
        /*00ac*/ 	.byte	0x04, 0x1e
        /*00ae*/ 	.short	(.L_63 - .L_62)
.L_62:
        /*00b0*/ 	.word	0x00000000


	//----- nvinfo : EIATTR_CBANK_PARAM_SIZE
	.align		4
.L_63:
        /*00b4*/ 	.byte	0x03, 0x19
        /*00b6*/ 	.short	0x0040


	//----- nvinfo : EIATTR_PARAM_CBANK
	.align		4
        /*00b8*/ 	.byte	0x04, 0x0a
        /*00ba*/ 	.short	(.L_65 - .L_64)
	.align		4
.L_64:
        /*00bc*/ 	.word	index@(.nv.constant0._Z17parallel_symgs_fwPKiS0_PKfiPfS3_S3_Pb)
        /*00c0*/ 	.short	0x0380
        /*00c2*/ 	.short	0x0040


	//----- nvinfo : EIATTR_SW_WAR
	.align		4
.L_65:
        /*00c4*/ 	.byte	0x04, 0x36
        /*00c6*/ 	.short	(.L_67 - .L_66)
.L_66:
        /*00c8*/ 	.word	0x00000008
.L_67:


//--------------------- .nv.callgraph             --------------------------
	.section	.nv.callgraph,"",@"SHT_CUDA_CALLGRAPH"
	.align	4
	.sectionentsize	8
	.align		4
        /*0000*/ 	.word	0x00000000
	.align		4
        /*0004*/ 	.word	0xffffffff
	.align		4
        /*0008*/ 	.word	0x00000000
	.align		4
        /*000c*/ 	.word	0xfffffffe
	.align		4
        /*0010*/ 	.word	0x00000000
	.align		4
        /*0014*/ 	.word	0xfffffffd
	.align		4
        /*0018*/ 	.word	0x00000000
	.align		4
        /*001c*/ 	.word	0xfffffffc


//--------------------- .text._Z17parallel_symgs_bwPKiS0_PKfiPfS3_S3_Pb --------------------------
	.section	.text._Z17parallel_symgs_bwPKiS0_PKfiPfS3_S3_Pb,"ax",@progbits
	.align	128
        .global         _Z17parallel_symgs_bwPKiS0_PKfiPfS3_S3_Pb
        .type           _Z17parallel_symgs_bwPKiS0_PKfiPfS3_S3_Pb,@function
        .size           _Z17parallel_symgs_bwPKiS0_PKfiPfS3_S3_Pb,(.L_x_42 - _Z17parallel_symgs_bwPKiS0_PKfiPfS3_S3_Pb)
        .other          _Z17parallel_symgs_bwPKiS0_PKfiPfS3_S3_Pb,@"STO_CUDA_ENTRY STV_DEFAULT"
_Z17parallel_symgs_bwPKiS0_PKfiPfS3_S3_Pb:
.text._Z17parallel_symgs_bwPKiS0_PKfiPfS3_S3_Pb:
[----:B------:R-:W-:Y:S01]  /*0000*/  LDC R1, c[0x0][0x37c] ;  /* 0x0000df00ff017b82 */ /* 0x000fe20000000800 */
[----:B------:R-:W0:Y:S01]  /*0010*/  S2R R2, SR_TID.X ;  /* 0x0000000000027919 */ /* 0x000e220000002100 */
[----:B------:R-:W0:Y:S01]  /*0020*/  LDCU UR4, c[0x0][0x360] ;  /* 0x00006c00ff0477ac */ /* 0x000e220008000800 */
[----:B------:R-:W0:Y:S01]  /*0030*/  S2R R3, SR_CTAID.X ;  /* 0x0000000000037919 */ /* 0x000e220000002500 */
[----:B------:R-:W1:Y:S01]  /*0040*/  LDCU UR5, c[0x0][0x398] ;  /* 0x00007300ff0577ac */ /* 0x000e620008000800 */
[----:B0-----:R-:W-:-:S05]  /*0050*/  IMAD R2, R3, UR4, R2 ;  /* 0x0000000403027c24 */ /* 0x001fca000f8e0202 */
[----:B-1----:R-:W-:-:S13]  /*0060*/  ISETP.GE.AND P0, PT, R2, UR5, PT ;  /* 0x0000000502007c0c */ /* 0x002fda000bf06270 */
[----:B------:R-:W-:Y:S05]  /*0070*/  @P0 EXIT ;  /* 0x000000000000094d */ /* 0x000fea0003800000 */
[----:B------:R-:W0:Y:S01]  /*0080*/  LDCU.64 UR4, c[0x0][0x3b8] ;  /* 0x00007700ff0477ac */ /* 0x000e220008000a00 */
[----:B------:R-:W1:Y:S01]  /*0090*/  LDCU.64 UR8, c[0x0][0x358] ;  /* 0x00006b00ff0877ac */ /* 0x000e620008000a00 */
[----:B0-----:R-:W-:-:S04]  /*00a0*/  IADD3 R4, P0, PT, R2, UR4, RZ ;  /* 0x0000000402047c10 */ /* 0x001fc8000ff1e0ff */
[----:B------:R-:W-:-:S05]  /*00b0*/  LEA.HI.X.SX32 R5, R2, UR5, 0x1, P0 ;  /* 0x0000000502057c11 */ /* 0x000fca00080f0eff */
[----:B-1----:R-:W2:Y:S02]  /*00c0*/  LDG.E.U8 R0, desc[UR8][R4.64] ;  /* 0x0000000804007981 */ /* 0x002ea4000c1e1100 */
[----:B--2---:R-:W-:-:S13]  /*00d0*/  ISETP.NE.AND P0, PT, R0, RZ, PT ;  /* 0x000000ff0000720c */ /* 0x004fda0003f05270 */
[----:B------:R-:W-:Y:S05]  /*00e0*/  @P0 EXIT ;  /* 0x000000000000094d */ /* 0x000fea0003800000 */
[----:B------:R-:W0:Y:S01]  /*00f0*/  LDC.64 R8, c[0x0][0x380] ;  /* 0x0000e000ff087b82 */ /* 0x000e220000000a00 */
[----:B------:R-:W1:Y:S07]  /*0100*/  LDCU.64 UR4, c[0x0][0x3b8] ;  /* 0x00007700ff0477ac */ /* 0x000e6e0008000a00 */
[----:B------:R-:W2:Y:S08]  /*0110*/  LDC.64 R6, c[0x0][0x3a8] ;  /* 0x0000ea00ff067b82 */ /* 0x000eb00000000a00 */
[----:B------:R-:W3:Y:S01]  /*0120*/  LDC.64 R10, c[0x0][0x3a0] ;  /* 0x0000e800ff0a7b82 */ /* 0x000ee20000000a00 */
[----:B0-----:R-:W-:-:S05]  /*0130*/  IMAD.WIDE R8, R2, 0x4, R8 ;  /* 0x0000000402087825 */ /* 0x001fca00078e0208 */
[----:B------:R-:W4:Y:S04]  /*0140*/  LDG.E R17, desc[UR8][R8.64] ;  /* 0x0000000808117981 */ /* 0x000f28000c1e1900 */
[----:B------:R-:W4:Y:S01]  /*0150*/  LDG.E R0, desc[UR8][R8.64+0x4] ;  /* 0x0000040808007981 */ /* 0x000f22000c1e1900 */
[----:B--2---:R-:W-:-:S05]  /*0160*/  IMAD.WIDE R6, R2, 0x4, R6 ;  /* 0x0000000402067825 */ /* 0x004fca00078e0206 */
[----:B------:R-:W2:Y:S01]  /*0170*/  LDG.E R14, desc[UR8][R6.64] ;  /* 0x00000008060e7981 */ /* 0x000ea2000c1e1900 */
[----:B---3--:R-:W-:-:S05]  /*0180*/  IMAD.WIDE R10, R2, 0x4, R10 ;  /* 0x00000004020a7825 */ /* 0x008fca00078e020a */
[----:B------:R0:W5:Y:S01]  /*0190*/  LDG.E R3, desc[UR8][R10.64] ;  /* 0x000000080a037981 */ /* 0x000162000c1e1900 */
[----:B------:R-:W-:Y:S01]  /*01a0*/  BSSY.RECONVERGENT B0, `(.L_x_0) ;  /* 0x0000029000007945 */ /* 0x000fe20003800200 */
[----:B------:R-:W-:Y:S02]  /*01b0*/  PLOP3.LUT P0, PT, PT, PT, PT, 0x8, 0x80 ;  /* 0x000000000080781c */ /* 0x000fe40003f0e170 */
[----:B----4-:R-:W-:Y:S01]  /*01c0*/  ISETP.GE.AND P1, PT, R17, R0, PT ;  /* 0x000000001100720c */ /* 0x010fe20003f26270 */
[----:B--2---:R-:W-:-:S12]  /*01d0*/  IMAD.MOV.U32 R15, RZ, RZ, R14 ;  /* 0x000000ffff0f7224 */ /* 0x004fd800078e000e */
[----:B01----:R-:W-:Y:S05]  /*01e0*/  @P1 BRA `(.L_x_1) ;  /* 0x0000000000901947 */ /* 0x003fea0003800000 */
[----:B------:R-:W0:Y:S01]  /*01f0*/  LDC.64 R6, c[0x0][0x390] ;  /* 0x0000e400ff067b82 */ /* 0x000e220000000a00 */
[----:B------:R-:W-:-:S07]  /*0200*/  IMAD.MOV.U32 R15, RZ, RZ, R14 ;  /* 0x000000ffff0f7224 */ /* 0x000fce00078e000e */
[----:B------:R-:W1:Y:S08]  /*0210*/  LDC.64 R8, c[0x0][0x3b0] ;  /* 0x0000ec00ff087b82 */ /* 0x000e700000000a00 */
[----:B------:R-:W2:Y:S08]  /*0220*/  LDC.64 R10, c[0x0][0x388] ;  /* 0x0000e200ff0a7b82 */ /* 0x000eb00000000a00 */
[----:B------:R-:W3:Y:S02]  /*0230*/  LDC.64 R12, c[0x0][0x3a8] ;  /* 0x0000ea00ff0c7b82 */ /* 0x000ee40000000a00 */
.L_x_5:
[----:B--2---:R-:W-:-:S05]  /*0240*/  IMAD.WIDE R18, R17, 0x4, R10 ;  /* 0x0000000411127825 */ /* 0x004fca00078e020a */
[----:B------:R-:W2:Y:S01]  /*0250*/  LDG.E R21, desc[UR8][R18.64] ;  /* 0x0000000812157981 */ /* 0x000ea2000c1e1900 */
[----:B------:R-:W-:Y:S01]  /*0260*/  BSSY.RECONVERGENT B1, `(.L_x_2) ;  /* 0x0000019000017945 */ /* 0x000fe20003800200 */
[----:B------:R-:W-:Y:S02]  /*0270*/  PLOP3.LUT P0, PT, PT, PT, PT, 0x8, 0x80 ;  /* 0x000000000080781c */ /* 0x000fe40003f0e170 */
[----:B--2---:R-:W-:-:S13]  /*0280*/  ISETP.GE.AND P1, PT, R21, RZ, PT ;  /* 0x000000ff1500720c */ /* 0x004fda0003f26270 */
[----:B------:R-:W-:Y:S05]  /*0290*/  @!P1 BRA `(.L_x_3) ;  /* 0x0000000000549947 */ /* 0x000fea0003800000 */
[----:B------:R-:W-:-:S13]  /*02a0*/  ISETP.GT.AND P0, PT, R21, R2, PT ;  /* 0x000000021500720c */ /* 0x000fda0003f04270 */
[----:B------:R-:W-:Y:S05]  /*02b0*/  @P0 BRA `(.L_x_4) ;  /* 0x00000000001c0947 */ /* 0x000fea0003800000 */
[----:B---3--:R-:W-:-:S04]  /*02c0*/  IMAD.WIDE.U32 R20, R21, 0x4, R12 ;  /* 0x0000000415147825 */ /* 0x008fc800078e000c */
[----:B0-----:R-:W-:Y:S02]  /*02d0*/  IMAD.WIDE R18, R17, 0x4, R6 ;  /* 0x0000000411127825 */ /* 0x001fe400078e0206 */
[----:B------:R-:W2:Y:S04]  /*02e0*/  LDG.E R20, desc[UR8][R20.64] ;  /* 0x0000000814147981 */ /* 0x000ea8000c1e1900 */
[----:B------:R-:W2:Y:S01]  /*02f0*/  LDG.E R18, desc[UR8][R18.64] ;  /* 0x0000000812127981 */ /* 0x000ea2000c1e1900 */
[----:B------:R-:W-:Y:S01]  /*0300*/  PLOP3.LUT P0, PT, PT, PT, PT, 0x8, 0x80 ;  /* 0x000000000080781c */ /* 0x000fe20003f0e170 */
[----:B--2---:R-:W-:Y:S01]  /*0310*/  FFMA R15, -R18, R20, R15 ;  /* 0x00000014120f7223 */ /* 0x004fe2000000010f */
[----:B------:R-:W-:Y:S11]  /*0320*/  BRA `(.L_x_3) ;  /* 0x0000000000307947 */ /* 0x000ff60003800000 */
.L_x_4:
[----:B------:R-:W-:-:S05]  /*0330*/  IADD3 R18, P0, PT, R21, UR4, RZ ;  /* 0x0000000415127c10 */ /* 0x000fca000ff1e0ff */
[----:B------:R-:W-:-:S05]  /*0340*/  IMAD.X R19, RZ, RZ, UR5, P0 ;  /* 0x00000005ff137e24 */ /* 0x000fca00080e06ff */
[----:B------:R-:W2:Y:S01]  /*0350*/  LDG.E.U8 R18, desc[UR8][R18.64] ;  /* 0x0000000812127981 */ /* 0x000ea2000c1e1100 */
[----:B------:R-:W-:Y:S02]  /*0360*/  PLOP3.LUT P0, PT, PT, PT, PT, 0x80, 0x8 ;  /* 0x000000000008781c */ /* 0x000fe40003f0f070 */
[----:B--2---:R-:W-:-:S13]  /*0370*/  ISETP.NE.AND P1, PT, R18, RZ, PT ;  /* 0x000000ff1200720c */ /* 0x004fda0003f25270 */
[----:B------:R-:W-:Y:S05]  /*0380*/  @!P1 BRA `(.L_x_3) ;  /* 0x0000000000189947 */ /* 0x000fea0003800000 */
[----:B-1----:R-:W-:-:S04]  /*0390*/  IMAD.WIDE.U32 R18, R21, 0x4, R8 ;  /* 0x0000000415127825 */ /* 0x002fc800078e0008 */
[----:B0-----:R-:W-:Y:S02]  /*03a0*/  IMAD.WIDE R20, R17, 0x4, R6 ;  /* 0x0000000411147825 */ /* 0x001fe400078e0206 */
[----:B------:R-:W2:Y:S04]  /*03b0*/  LDG.E R18, desc[UR8][R18.64] ;  /* 0x0000000812127981 */ /* 0x000ea8000c1e1900 */
[----:B------:R-:W2:Y:S01]  /*03c0*/  LDG.E R20, desc[UR8][R20.64] ;  /* 0x0000000814147981 */ /* 0x000ea2000c1e1900 */
[----:B------:R-:W-:Y:S01]  /*03d0*/  PLOP3.LUT P0, PT, PT, PT, PT, 0x8, 0x80 ;  /* 0x000000000080781c */ /* 0x000fe20003f0e170 */
[----:B--2---:R-:W-:-:S12]  /*03e0*/  FFMA R15, -R20, R18, R15 ;  /* 0x00000012140f7223 */ /* 0x004fd8000000010f */
.L_x_3:
[----:B------:R-:W-:Y:S05]  /*03f0*/  BSYNC.RECONVERGENT B1 ;  /* 0x0000000000017941 */ /* 0x000fea0003800200 */
.L_x_2:
[----:B------:R-:W-:-:S05]  /*0400*/  VIADD R17, R17, 0x1 ;  /* 0x0000000111117836 */ /* 0x000fca0000000000 */
[----:B------:R-:W-:-:S13]  /*0410*/  ISETP.LT.AND P1, PT, R17, R0, PT ;  /* 0x000000001100720c */ /* 0x000fda0003f21270 */
[----:B------:R-:W-:Y:S05]  /*0420*/  @!P0 BRA P1, `(.L_x_5) ;  /* 0xfffffffc00848947 */ /* 0x000fea000083ffff */
.L_x_1:
[----:B------:R-:W-:Y:S05]  /*0430*/  BSYNC.RECONVERGENT B0 ;  /* 0x0000000000007941 */ /* 0x000fea0003800200 */
.L_x_0:
[----:B------:R-:W-:Y:S05]  /*0440*/  @P0 BRA `(.L_x_6) ;  /* 0x0000000000500947 */ /* 0x000fea0003800000 */
[----:B0----5:R-:W0:Y:S01]  /*0450*/  MUFU.RCP R6, R3 ;  /* 0x0000000300067308 */ /* 0x021e220000001000 */
[----:B------:R-:W-:Y:S01]  /*0460*/  FFMA R0, R14, R3, R15 ;  /* 0x000000030e007223 */ /* 0x000fe2000000000f */
[----:B------:R-:W-:Y:S06]  /*0470*/  BSSY.RECONVERGENT B0, `(.L_x_7) ;  /* 0x000000b000007945 */ /* 0x000fec0003800200 */
[----:B------:R-:W2:Y:S01]  /*0480*/  FCHK P0, R0, R3 ;  /* 0x0000000300007302 */ /* 0x000ea20000000000 */
[----:B0-----:R-:W-:-:S04]  /*0490*/  FFMA R7, -R3, R6, 1 ;  /* 0x3f80000003077423 */ /* 0x001fc80000000106 */
[----:B------:R-:W-:-:S04]  /*04a0*/  FFMA R7, R6, R7, R6 ;  /* 0x0000000706077223 */ /* 0x000fc80000000006 */
[----:B------:R-:W-:-:S04]  /*04b0*/  FFMA R6, R0, R7, RZ ;  /* 0x0000000700067223 */ /* 0x000fc800000000ff */
[----:B-1----:R-:W-:-:S04]  /*04c0*/  FFMA R8, -R3, R6, R0 ;  /* 0x0000000603087223 */ /* 0x002fc80000000100 */
[----:B------:R-:W-:Y:S01]  /*04d0*/  FFMA R9, R7, R8, R6 ;  /* 0x0000000807097223 */ /* 0x000fe20000000006 */
[----:B--2---:R-:W-:Y:S06]  /*04e0*/  @!P0 BRA `(.L_x_8) ;  /* 0x00000000000c8947 */ /* 0x004fec0003800000 */
[----:B------:R-:W-:-:S07]  /*04f0*/  MOV R6, 0x510 ;  /* 0x0000051000067802 */ /* 0x000fce0000000f00 */
[----:B---3--:R-:W-:Y:S05]  /*0500*/  CALL.REL.NOINC `($__internal_0_$__cuda_sm3x_div_rn_noftz_f32_slowpath) ;  /* 0x0000000000407944 */ /* 0x008fea0003c00000 */
[----:B------:R-:W-:-:S07]  /*0510*/  IMAD.MOV.U32 R9, RZ, RZ, R0 ;  /* 0x000000ffff097224 */ /* 0x000fce00078e0000 */
.L_x_8:
[----:B------:R-:W-:Y:S05]  /*0520*/  BSYNC.RECONVERGENT B0 ;  /* 0x0000000000007941 */ /* 0x000fea0003800200 */
.L_x_7:
[----:B------:R-:W0:Y:S01]  /*0530*/  LDC.64 R6, c[0x0][0x3b0] ;  /* 0x0000ec00ff067b82 */ /* 0x000e220000000a00 */
[----:B------:R-:W-:Y:S02]  /*0540*/  IMAD.MOV.U32 R0, RZ, RZ, 0x1 ;  /* 0x00000001ff007424 */ /* 0x000fe400078e00ff */
[----:B0-----:R-:W-:-:S05]  /*0550*/  IMAD.WIDE R2, R2, 0x4, R6 ;  /* 0x0000000402027825 */ /* 0x001fca00078e0206 */
[----:B------:R-:W-:Y:S04]  /*0560*/  STG.E desc[UR8][R2.64], R9 ;  /* 0x0000000902007986 */ /* 0x000fe8000c101908 */
[----:B------:R-:W-:Y:S01]  /*0570*/  STG.E.U8 desc[UR8][R4.64], R0 ;  /* 0x0000000004007986 */ /* 0x000fe2000c101108 */
[----:B------:R-:W-:Y:S05]  /*0580*/  EXIT ;  /* 0x000000000000794d */ /* 0x000fea0003800000 */
.L_x_6:
[----:B------:R-:W2:Y:S01]  /*0590*/  LDCU UR5, c[0x0][0x398] ;  /* 0x00007300ff0577ac */ /* 0x000ea20008000800 */
[----:B------:R-:W2:Y:S02]  /*05a0*/  LDCU.64 UR6, c[0x0][0x3b8] ;  /* 0x00007700ff0677ac */ /* 0x000ea40008000a00 */
[----:B--2---:R-:W-:-:S04]  /*05b0*/  UIADD3 UR4, UP0, UPT, UR5, UR6, URZ ;  /* 0x0000000605047290 */ /* 0x004fc8000ff1e0ff */
[----:B------:R-:W-:Y:S02]  /*05c0*/  ULEA.HI.X.SX32 UR5, UR5, UR7, 0x1, UP0 ;  /* 0x0000000705057291 */ /* 0x000fe400080f0eff */
[----:B------:R-:W-:-:S04]  /*05d0*/  IMAD.U32 R2, RZ, RZ, UR4 ;  /* 0x00000004ff027e24 */ /* 0x000fc8000f8e00ff */
[----:B-----5:R-:W-:-:S05]  /*05e0*/  IMAD.U32 R3, RZ, RZ, UR5 ;  /* 0x00000005ff037e24 */ /* 0x020fca000f8e00ff */
[----:B------:R-:W-:Y:S01]  /*05f0*/  STG.E.U8 desc[UR8][R2.64], RZ ;  /* 0x000000ff02007986 */ /* 0x000fe2000c101108 */
[----:B------:R-:W-:Y:S05]  /*0600*/  EXIT ;  /* 0x000000000000794d */ /* 0x000fea0003800000 */
        .weak           $__internal_0_$__cuda_sm3x_div_rn_noftz_f32_slowpath
        .type           $__internal_0_$__cuda_sm3x_div_rn_noftz_f32_slowpath,@function
        .size           $__internal_0_$__cuda_sm3x_div_rn_noftz_f32_slowpath,(.L_x_42 - $__internal_0_$__cuda_sm3x_div_rn_noftz_f32_slowpath)
$__internal_0_$__cuda_sm3x_div_rn_noftz_f32_slowpath:
[--C-:B------:R-:W-:Y:S01]  /*0610*/  SHF.R.U32.HI R8, RZ, 0x17, R3.reuse ;  /* 0x00000017ff087819 */ /* 0x100fe20000011603 */
[----:B------:R-:W-:Y:S01]  /*0620*/  BSSY.RECONVERGENT B1, `(.L_x_9) ;  /* 0x0000064000017945 */ /* 0x000fe20003800200 */
[--C-:B------:R-:W-:Y:S01]  /*0630*/  SHF.R.U32.HI R7, RZ, 0x17, R0.reuse ;  /* 0x00000017ff077819 */ /* 0x100fe20000011600 */
[----:B------:R-:W-:Y:S01]  /*0640*/  IMAD.MOV.U32 R9, RZ, RZ, R0 ;  /* 0x000000ffff097224 */ /* 0x000fe200078e0000 */
[----:B------:R-:W-:Y:S01]  /*0650*/  LOP3.LUT R8, R8, 0xff, RZ, 0xc0, !PT ;  /* 0x000000ff08087812 */ /* 0x000fe200078ec0ff */
[----:B------:R-:W-:Y:S01]  /*0660*/  IMAD.MOV.U32 R10, RZ, RZ, R3 ;  /* 0x000000ffff0a7224 */ /* 0x000fe200078e0003 */
[----:B------:R-:W-:-:S03]  /*0670*/  LOP3.LUT R12, R7, 0xff, RZ, 0xc0, !PT ;  /* 0x000000ff070c7812 */ /* 0x000fc600078ec0ff */
[----:B------:R-:W-:Y:S02]  /*0680*/  VIADD R11, R8, 0xffffffff ;  /* 0xffffffff080b7836 */ /* 0x000fe40000000000 */
[----:B------:R-:W-:-:S03]  /*0690*/  VIADD R13, R12, 0xffffffff ;  /* 0xffffffff0c0d7836 */ /* 0x000fc60000000000 */
[----:B------:R-:W-:-:S04]  /*06a0*/  ISETP.GT.U32.AND P0, PT, R11, 0xfd, PT ;  /* 0x000000fd0b00780c */ /* 0x000fc80003f04070 */
[----:B------:R-:W-:-:S13]  /*06b0*/  ISETP.GT.U32.OR P0, PT, R13, 0xfd, P0 ;  /* 0x000000fd0d00780c */ /* 0x000fda0000704470 */
[----:B------:R-:W-:Y:S01]  /*06c0*/  @!P0 IMAD.MOV.U32 R7, RZ, RZ, RZ ;  /* 0x000000ffff078224 */ /* 0x000fe200078e00ff */
[----:B------:R-:W-:Y:S06]  /*06d0*/  @!P0 BRA `(.L_x_10) ;  /* 0x00000000005c8947 */ /* 0x000fec0003800000 */
[----:B------:R-:W-:Y:S02]  /*06e0*/  FSETP.GTU.FTZ.AND P0, PT, |R0|, +INF , PT ;  /* 0x7f8000000000780b */ /* 0x000fe40003f1c200 */
[----:B------:R-:W-:-:S04]  /*06f0*/  FSETP.GTU.FTZ.AND P1, PT, |R3|, +INF , PT ;  /* 0x7f8000000300780b */ /* 0x000fc80003f3c200 */
[----:B------:R-:W-:-:S13]  /*0700*/  PLOP3.LUT P0, PT, P0, P1, PT, 0xf8, 0x8f ;  /* 0x00000000008f781c */ /* 0x000fda0000703f70 */
[----:B------:R-:W-:Y:S05]  /*0710*/  @P0 BRA `(.L_x_11) ;  /* 0x00000004004c0947 */ /* 0x000fea0003800000 */
[----:B------:R-:W-:-:S13]  /*0720*/  LOP3.LUT P0, RZ, R10, 0x7fffffff, R9, 0xc8, !PT ;  /* 0x7fffffff0aff7812 */ /* 0x000fda000780c809 */
[----:B------:R-:W-:Y:S05]  /*0730*/  @!P0 BRA `(.L_x_12) ;  /* 0x00000004003c8947 */ /* 0x000fea0003800000 */
[C---:B------:R-:W-:Y:S02]  /*0740*/  FSETP.NEU.FTZ.AND P2, PT, |R0|.reuse, +INF , PT ;  /* 0x7f8000000000780b */ /* 0x040fe40003f5d200 */
[----:B------:R-:W-:Y:S02]  /*0750*/  FSETP.NEU.FTZ.AND P1, PT, |R3|, +INF , PT ;  /* 0x7f8000000300780b */ /* 0x000fe40003f3d200 */
[----:B------:R-:W-:-:S11]  /*0760*/  FSETP.NEU.FTZ.AND P0, PT, |R0|, +INF , PT ;  /* 0x7f8000000000780b */ /* 0x000fd60003f1d200 */
[----:B------:R-:W-:Y:S05]  /*0770*/  @!P1 BRA !P2, `(.L_x_12) ;  /* 0x00000004002c9947 */ /* 0x000fea0005000000 */
[----:B------:R-:W-:-:S04]  /*0780*/  LOP3.LUT P2, RZ, R9, 0x7fffffff, RZ, 0xc0, !PT ;  /* 0x7fffffff09ff7812 */ /* 0x000fc8000784c0ff */
[----:B------:R-:W-:-:S13]  /*0790*/  PLOP3.LUT P1, PT, P1, P2, PT, 0x2f, 0xf2 ;  /* 0x0000000000f2781c */ /* 0x000fda0000f24577 */
[----:B------:R-:W-:Y:S05]  /*07a0*/  @P1 BRA `(.L_x_13) ;  /* 0x0000000400181947 */ /* 0x000fea0003800000 */
[----:B------:R-:W-:-:S04]  /*07b0*/  LOP3.LUT P1, RZ, R10, 0x7fffffff, RZ, 0xc0, !PT ;  /* 0x7fffffff0aff7812 */ /* 0x000fc8000782c0ff */
[----:B------:R-:W-:-:S13]  /*07c0*/  PLOP3.LUT P0, PT, P0, P1, PT, 0x2f, 0xf2 ;  /* 0x0000000000f2781c */ /* 0x000fda0000702577 */
[----:B------:R-:W-:Y:S05]  /*07d0*/  @P0 BRA `(.L_x_14) ;  /* 0x0000000400000947 */ /* 0x000fea0003800000 */
[----:B------:R-:W-:Y:S02]  /*07e0*/  ISETP.GE.AND P0, PT, R13, RZ, PT ;  /* 0x000000ff0d00720c */ /* 0x000fe40003f06270 */
[----:B------:R-:W-:-:S11]  /*07f0*/  ISETP.GE.AND P1, PT, R11, RZ, PT ;  /* 0x000000ff0b00720c */ /* 0x000fd60003f26270 */
[----:B------:R-:W-:Y:S02]  /*0800*/  @P0 IMAD.MOV.U32 R7, RZ, RZ, RZ ;  /* 0x000000ffff070224 */ /* 0x000fe400078e00ff */
[----:B------:R-:W-:Y:S01]  /*0810*/  @!P0 FFMA R9, R0, 1.84467440737095516160e+19, RZ ;  /* 0x5f80000000098823 */ /* 0x000fe200000000ff */
[----:B------:R-:W-:Y:S02]  /*0820*/  @!P0 IMAD.MOV.U32 R7, RZ, RZ, -0x40 ;  /* 0xffffffc0ff078424 */ /* 0x000fe400078e00ff */
[----:B------:R-:W-:Y:S02]  /*0830*/  @!P1 FFMA R10, R3, 1.84467440737095516160e+19, RZ ;  /* 0x5f800000030a9823 */ /* 0x000fe400000000ff */
[----:B------:R-:W-:-:S07]  /*0840*/  @!P1 VIADD R7, R7, 0x40 ;  /* 0x0000004007079836 */ /* 0x000fce0000000000 */
.L_x_10:
[----:B------:R-:W-:Y:S01]  /*0850*/  LEA R3, R8, 0xc0800000, 0x17 ;  /* 0xc080000008037811 */ /* 0x000fe200078eb8ff */
[----:B------:R-:W-:Y:S04]  /*0860*/  BSSY.RECONVERGENT B2, `(.L_x_15) ;  /* 0x0000036000027945 */ /* 0x000fe80003800200 */
[----:B------:R-:W-:Y:S02]  /*0870*/  IMAD.IADD R10, R10, 0x1, -R3 ;  /* 0x000000010a0a7824 */ /* 0x000fe400078e0a03 */
[----:B------:R-:W-:Y:S02]  /*0880*/  VIADD R3, R12, 0xffffff81 ;  /* 0xffffff810c037836 */ /* 0x000fe40000000000 */
[----:B------:R-:W0:Y:S01]  /*0890*/  MUFU.RCP R11, R10 ;  /* 0x0000000a000b7308 */ /* 0x000e220000001000 */
[----:B------:R-:W-:Y:S01]  /*08a0*/  FADD.FTZ R13, -R10, -RZ ;  /* 0x800000ff0a0d7221 */ /* 0x000fe20000010100 */
[C---:B------:R-:W-:Y:S01]  /*08b0*/  IMAD R0, R3.reuse, -0x800000, R9 ;  /* 0xff80000003007824 */ /* 0x040fe200078e0209 */
[----:B------:R-:W-:-:S05]  /*08c0*/  IADD3 R8, PT, PT, R3, 0x7f, -R8 ;  /* 0x0000007f03087810 */ /* 0x000fca0007ffe808 */
[----:B------:R-:W-:Y:S02]  /*08d0*/  IMAD.IADD R8, R8, 0x1, R7 ;  /* 0x0000000108087824 */ /* 0x000fe400078e0207 */
[----:B0-----:R-:W-:-:S04]  /*08e0*/  FFMA R12, R11, R13, 1 ;  /* 0x3f8000000b0c7423 */ /* 0x001fc8000000000d */
[----:B------:R-:W-:-:S04]  /*08f0*/  FFMA R14, R11, R12, R11 ;  /* 0x0000000c0b0e7223 */ /* 0x000fc8000000000b */
[----:B------:R-:W-:-:S04]  /*0900*/  FFMA R9, R0, R14, RZ ;  /* 0x0000000e00097223 */ /* 0x000fc800000000ff */
[----:B------:R-:W-:-:S04]  /*0910*/  FFMA R12, R13, R9, R0 ;  /* 0x000000090d0c7223 */ /* 0x000fc80000000000 */
[----:B------:R-:W-:-:S04]  /*0920*/  FFMA R9, R14, R12, R9 ;  /* 0x0000000c0e097223 */ /* 0x000fc80000000009 */
[----:B------:R-:W-:-:S04]  /*0930*/  FFMA R12, R13, R9, R0 ;  /* 0x000000090d0c7223 */ /* 0x000fc80000000000 */
[----:B------:R-:W-:-:S05]  /*0940*/  FFMA R0, R14, R12, R9 ;  /* 0x0000000c0e007223 */ /* 0x000fca0000000009 */
[----:B------:R-:W-:-:S04]  /*0950*/  SHF.R.U32.HI R3, RZ, 0x17, R0 ;  /* 0x00000017ff037819 */ /* 0x000fc80000011600 */
[----:B------:R-:W-:-:S05]  /*0960*/  LOP3.LUT R3, R3, 0xff, RZ, 0xc0, !PT ;  /* 0x000000ff03037812 */ /* 0x000fca00078ec0ff */
[----:B------:R-:W-:-:S04]  /*0970*/  IMAD.IADD R11, R3, 0x1, R8 ;  /* 0x00000001030b7824 */ /* 0x000fc800078e0208 */
[----:B------:R-:W-:-:S05]  /*0980*/  VIADD R3, R11, 0xffffffff ;  /* 0xffffffff0b037836 */ /* 0x000fca0000000000 */
[----:B------:R-:W-:-:S13]  /*0990*/  ISETP.GE.U32.AND P0, PT, R3, 0xfe, PT ;  /* 0x000000fe0300780c */ /* 0x000fda0003f06070 */
[----:B------:R-:W-:Y:S05]  /*09a0*/  @!P0 BRA `(.L_x_16) ;  /* 0x0000000000808947 */ /* 0x000fea0003800000 */
[----:B------:R-:W-:-:S13]  /*09b0*/  ISETP.GT.AND P0, PT, R11, 0xfe, PT ;  /* 0x000000fe0b00780c */ /* 0x000fda0003f04270 */
[----:B------:R-:W-:Y:S05]  /*09c0*/  @P0 BRA `(.L_x_17) ;  /* 0x00000000006c0947 */ /* 0x000fea0003800000 */
[----:B------:R-:W-:-:S13]  /*09d0*/  ISETP.GE.AND P0, PT, R11, 0x1, PT ;  /* 0x000000010b00780c */ /* 0x000fda0003f06270 */
[----:B------:R-:W-:Y:S05]  /*09e0*/  @P0 BRA `(.L_x_18) ;  /* 0x0000000000740947 */ /* 0x000fea0003800000 */
[----:B------:R-:W-:Y:S02]  /*09f0*/  ISETP.GE.AND P0, PT, R11, -0x18, PT ;  /* 0xffffffe80b00780c */ /* 0x000fe40003f06270 */
[----:B------:R-:W-:-:S11]  /*0a00*/  LOP3.LUT R0, R0, 0x80000000, RZ, 0xc0, !PT ;  /* 0x8000000000007812 */ /* 0x000fd600078ec0ff */
[----:B------:R-:W-:Y:S05]  /*0a10*/  @!P0 BRA `(.L_x_18) ;  /* 0x0000000000688947 */ /* 0x000fea0003800000 */
[CCC-:B------:R-:W-:Y:S01]  /*0a20*/  FFMA.RZ R3, R14.reuse, R12.reuse, R9.reuse ;  /* 0x0000000c0e037223 */ /* 0x1c0fe2000000c009 */
[C---:B------:R-:W-:Y:S02]  /*0a30*/  VIADD R10, R11.reuse, 0x20 ;  /* 0x000000200b0a7836 */ /* 0x040fe40000000000 */
[CCC-:B------:R-:W-:Y:S01]  /*0a40*/  FFMA.RM R8, R14.reuse, R12.reuse, R9.reuse ;  /* 0x0000000c0e087223 */ /* 0x1c0fe20000004009 */
[----:B------:R-:W-:Y:S02]  /*0a50*/  ISETP.NE.AND P2, PT, R11, RZ, PT ;  /* 0x000000ff0b00720c */ /* 0x000fe40003f45270 */
[----:B------:R-:W-:Y:S01]  /*0a60*/  LOP3.LUT R7, R3, 0x7fffff, RZ, 0xc0, !PT ;  /* 0x007fffff03077812 */ /* 0x000fe200078ec0ff */
[----:B------:R-:W-:Y:S01]  /*0a70*/  FFMA.RP R3, R14, R12, R9 ;  /* 0x0000000c0e037223 */ /* 0x000fe20000008009 */
[----:B------:R-:W-:Y:S01]  /*0a80*/  IMAD.MOV R9, RZ, RZ, -R11 ;  /* 0x000000ffff097224 */ /* 0x000fe200078e0a0b */
[----:B------:R-:W-:Y:S02]  /*0a90*/  ISETP.NE.AND P1, PT, R11, RZ, PT ;  /* 0x000000ff0b00720c */ /* 0x000fe40003f25270 */
[----:B------:R-:W-:-:S02]  /*0aa0*/  LOP3.LUT R7, R7, 0x800000, RZ, 0xfc, !PT ;  /* 0x0080000007077812 */ /* 0x000fc400078efcff */
[----:B------:R-:W-:Y:S02]  /*0ab0*/  FSETP.NEU.FTZ.AND P0, PT, R3, R8, PT ;  /* 0x000000080300720b */ /* 0x000fe40003f1d000 */
[----:B------:R-:W-:Y:S02]  /*0ac0*/  SHF.L.U32 R10, R7, R10, RZ ;  /* 0x0000000a070a7219 */ /* 0x000fe400000006ff */
[----:B------:R-:W-:Y:S02]  /*0ad0*/  SEL R8, R9, RZ, P2 ;  /* 0x000000ff09087207 */ /* 0x000fe40001000000 */
[----:B------:R-:W-:Y:S02]  /*0ae0*/  ISETP.NE.AND P1, PT, R10, RZ, P1 ;  /* 0x000000ff0a00720c */ /* 0x000fe40000f25270 */
[----:B------:R-:W-:Y:S02]  /*0af0*/  SHF.R.U32.HI R8, RZ, R8, R7 ;  /* 0x00000008ff087219 */ /* 0x000fe40000011607 */
[----:B------:R-:W-:-:S02]  /*0b00*/  PLOP3.LUT P0, PT, P0, P1, PT, 0xf8, 0x8f ;  /* 0x00000000008f781c */ /* 0x000fc40000703f70 */
[----:B------:R-:W-:Y:S02]  /*0b10*/  SHF.R.U32.HI R10, RZ, 0x1, R8 ;  /* 0x00000001ff0a7819 */ /* 0x000fe40000011608 */
[----:B------:R-:W-:-:S04]  /*0b20*/  SEL R3, RZ, 0x1, !P0 ;  /* 0x00000001ff037807 */ /* 0x000fc80004000000 */
[----:B------:R-:W-:-:S04]  /*0b30*/  LOP3.LUT R3, R3, 0x1, R10, 0xf8, !PT ;  /* 0x0000000103037812 */ /* 0x000fc800078ef80a */
[----:B------:R-:W-:-:S05]  /*0b40*/  LOP3.LUT R3, R3, R8, RZ, 0xc0, !PT ;  /* 0x0000000803037212 */ /* 0x000fca00078ec0ff */
[----:B------:R-:W-:-:S05]  /*0b50*/  IMAD.IADD R3, R10, 0x1, R3 ;  /* 0x000000010a037824 */ /* 0x000fca00078e0203 */
[----:B------:R-:W-:Y:S01]  /*0b60*/  LOP3.LUT R0, R3, R0, RZ, 0xfc, !PT ;  /* 0x0000000003007212 */ /* 0x000fe200078efcff */
[----:B------:R-:W-:Y:S06]  /*0b70*/  BRA `(.L_x_18) ;  /* 0x0000000000107947 */ /* 0x000fec0003800000 */
.L_x_17:
[----:B------:R-:W-:-:S04]  /*0b80*/  LOP3.LUT R0, R0, 0x80000000, RZ, 0xc0, !PT ;  /* 0x8000000000007812 */ /* 0x000fc800078ec0ff */
[----:B------:R-:W-:Y:S01]  /*0b90*/  LOP3.LUT R0, R0, 0x7f800000, RZ, 0xfc, !PT ;  /* 0x7f80000000007812 */ /* 0x000fe200078efcff */
[----:B------:R-:W-:Y:S06]  /*0ba0*/  BRA `(.L_x_18) ;  /* 0x0000000000047947 */ /* 0x000fec0003800000 */
.L_x_16:
[----:B------:R-:W-:-:S07]  /*0bb0*/  IMAD R0, R8, 0x800000, R0 ;  /* 0x0080000008007824 */ /* 0x000fce00078e0200 */
.L_x_18:
[----:B------:R-:W-:Y:S05]  /*0bc0*/  BSYNC.RECONVERGENT B2 ;  /* 0x0000000000027941 */ /* 0x000fea0003800200 */
.L_x_15:
[----:B------:R-:W-:Y:S05]  /*0bd0*/  BRA `(.L_x_19) ;  /* 0x0000000000207947 */ /* 0x000fea0003800000 */
.L_x_14:
[----:B------:R-:W-:-:S04]  /*0be0*/  LOP3.LUT R0, R10, 0x80000000, R9, 0x48, !PT ;  /* 0x800000000a007812 */ /* 0x000fc800078e4809 */
[----:B------:R-:W-:Y:S01]  /*0bf0*/  LOP3.LUT R0, R0, 0x7f800000, RZ, 0xfc, !PT ;  /* 0x7f80000000007812 */ /* 0x000fe200078efcff */
[----:B------:R-:W-:Y:S06]  /*0c00*/  BRA `(.L_x_19) ;  /* 0x0000000000147947 */ /* 0x000fec0003800000 */
.L_x_13:
[----:B------:R-:W-:Y:S01]  /*0c10*/  LOP3.LUT R0, R10, 0x80000000, R9, 0x48, !PT ;  /* 0x800000000a007812 */ /* 0x000fe200078e4809 */
[----:B------:R-:W-:Y:S06]  /*0c20*/  BRA `(.L_x_19) ;  /* 0x00000000000c7947 */ /* 0x000fec0003800000 */
.L_x_12:
[----:B------:R-:W0:Y:S01]  /*0c30*/  MUFU.RSQ R0, -QNAN ;  /* 0xffc0000000007908 */ /* 0x000e220000001400 */
[----:B------:R-:W-:Y:S05]  /*0c40*/  BRA `(.L_x_19) ;  /* 0x0000000000047947 */ /* 0x000fea0003800000 */
.L_x_11:
[----:B------:R-:W-:-:S07]  /*0c50*/  FADD.FTZ R0, R0, R3 ;  /* 0x0000000300007221 */ /* 0x000fce0000010000 */
.L_x_19:
[----:B------:R-:W-:Y:S05]  /*0c60*/  BSYNC.RECONVERGENT B1 ;  /* 0x0000000000017941 */ /* 0x000fea0003800200 */
.L_x_9:
[----:B------:R-:W-:-:S04]  /*0c70*/  IMAD.MOV.U32 R7, RZ, RZ, 0x0 ;  /* 0x00000000ff077424 */ /* 0x000fc800078e00ff */
[----:B0-----:R-:W-:Y:S05]  /*0c80*/  RET.REL.NODEC R6 `(_Z17parallel_symgs_bwPKiS0_PKfiPfS3_S3_Pb) ;  /* 0xfffffff006dc7950 */ /* 0x001fea0003c3ffff */
.L_x_20:
[----:B------:R-:W-:-:S00]  /*0c90*/  BRA `(.L_x_20) ;  /* 0xfffffffc00fc7947 */ /* 0x000fc0000383ffff */
[----:B------:R-:W-:-:S00]  /*0ca0*/  NOP ;  /* 0x0000000000007918 */ /* 0x000fc00000000000 */
        /* <DEDUP_REMOVED lines=13> */
.L_x_42:


//--------------------- .text._Z17parallel_symgs_fwPKiS0_PKfiPfS3_S3_Pb --------------------------
	.section	.text._Z17parallel_symgs_fwPKiS0_PKfiPfS3_S3_Pb,"ax",@progbits
	.align	128
        .global         _Z17parallel_symgs_fwPKiS0_PKfiPfS3_S3_Pb
        .type           _Z17parallel_symgs_fwPKiS0_PKfiPfS3_S3_Pb,@function
        .size           _Z17parallel_symgs_fwPKiS0_PKfiPfS3_S3_Pb,(.L_x_43 - _Z17parallel_symgs_fwPKiS0_PKfiPfS3_S3_Pb)
        .other          _Z17parallel_symgs_fwPKiS0_PKfiPfS3_S3_Pb,@"STO_CUDA_ENTRY STV_DEFAULT"
_Z17parallel_symgs_fwPKiS0_PKfiPfS3_S3_Pb:
.text._Z17parallel_symgs_fwPKiS0_PKfiPfS3_S3_Pb:
        /* <DEDUP_REMOVED lines=36> */
.L_x_26:
[----:B--2---:R-:W-:-:S05]  /*0240*/  IMAD.WIDE R18, R17, 0x4, R10 ;  /* 0x0000000411127825 */ /* 0x004fca00078e020a */
[----:B------:R-:W2:Y:S01]  /*0250*/  LDG.E R21, desc[UR8][R18.64] ;  /* 0x0000000812157981 */ /* 0x000ea2000c1e1900 */
[----:B------:R-:W-:Y:S01]  /*0260*/  BSSY.RECONVERGENT B1, `(.L_x_23) ;  /* 0x0000019000017945 */ /* 0x000fe20003800200 */
[----:B------:R-:W-:Y:S02]  /*0270*/  PLOP3.LUT P0, PT, PT, PT, PT, 0x8, 0x80 ;  /* 0x000000000080781c */ /* 0x000fe40003f0e170 */
[----:B--2---:R-:W-:-:S13]  /*0280*/  ISETP.GE.AND P1, PT, R21, RZ, PT ;  /* 0x000000ff1500720c */ /* 0x004fda0003f26270 */
[----:B------:R-:W-:Y:S05]  /*0290*/  @!P1 BRA `(.L_x_24) ;  /* 0x0000000000549947 */ /* 0x000fea0003800000 */
[----:B------:R-:W-:-:S13]  /*02a0*/  ISETP.GE.AND P0, PT, R21, R2, PT ;  /* 0x000000021500720c */ /* 0x000fda0003f06270 */
[----:B------:R-:W-:Y:S05]  /*02b0*/  @!P0 BRA `(.L_x_25) ;  /* 0x00000000001c8947 */ /* 0x000fea0003800000 */
[----:B---3--:R-:W-:-:S04]  /*02c0*/  IMAD.WIDE.U32 R20, R21, 0x4, R12 ;  /* 0x0000000415147825 */ /* 0x008fc800078e000c */
[----:B0-----:R-:W-:Y:S02]  /*02d0*/  IMAD.WIDE R18, R17, 0x4, R6 ;  /* 0x0000000411127825 */ /* 0x001fe400078e0206 */
[----:B------:R-:W2:Y:S04]  /*02e0*/  LDG.E R20, desc[UR8][R20.64] ;  /* 0x0000000814147981 */ /* 0x000ea8000c1e1900 */
[----:B------:R-:W2:Y:S01]  /*02f0*/  LDG.E R18, desc[UR8][R18.64] ;  /* 0x0000000812127981 */ /* 0x000ea2000c1e1900 */
[----:B------:R-:W-:Y:S01]  /*0300*/  PLOP3.LUT P0, PT, PT, PT, PT, 0x8, 0x80 ;  /* 0x000000000080781c */ /* 0x000fe20003f0e170 */
[----:B--2---:R-:W-:Y:S01]  /*0310*/  FFMA R15, -R18, R20, R15 ;  /* 0x00000014120f7223 */ /* 0x004fe2000000010f */
[----:B------:R-:W-:Y:S11]  /*0320*/  BRA `(.L_x_24) ;  /* 0x0000000000307947 */ /* 0x000ff60003800000 */
.L_x_25:
        /* <DEDUP_REMOVED lines=12> */
.L_x_24:
[----:B------:R-:W-:Y:S05]  /*03f0*/  BSYNC.RECONVERGENT B1 ;  /* 0x0000000000017941 */ /* 0x000fea0003800200 */
.L_x_23:
[----:B------:R-:W-:-:S05]  /*0400*/  VIADD R17, R17, 0x1 ;  /* 0x0000000111117836 */ /* 0x000fca0000000000 */
[----:B------:R-:W-:-:S13]  /*0410*/  ISETP.LT.AND P1, PT, R17, R0, PT ;  /* 0x000000001100720c */ /* 0x000fda0003f21270 */
[----:B------:R-:W-:Y:S05]  /*0420*/  @!P0 BRA P1, `(.L_x_26) ;  /* 0xfffffffc00848947 */ /* 0x000fea000083ffff */
.L_x_22:
[----:B------:R-:W-:Y:S05]  /*0430*/  BSYNC.RECONVERGENT B0 ;  /* 0x0000000000007941 */ /* 0x000fea0003800200 */
.L_x_21:
        /* <DEDUP_REMOVED lines=12> */
[----:B---3--:R-:W-:Y:S05]  /*0500*/  CALL.REL.NOINC `($__internal_1_$__cuda_sm3x_div_rn_noftz_f32_slowpath) ;  /* 0x0000000000407944 */ /* 0x008fea0003c00000 */
[----:B------:R-:W-:-:S07]  /*0510*/  IMAD.MOV.U32 R9, RZ, RZ, R0 ;  /* 0x000000ffff097224 */ /* 0x000fce00078e0000 */
.L_x_29:
[----:B------:R-:W-:Y:S05]  /*0520*/  BSYNC.RECONVERGENT B0 ;  /* 0x0000000000007941 */ /* 0x000fea0003800200 */
.L_x_28:
[----:B------:R-:W0:Y:S01]  /*0530*/  LDC.64 R6, c[0x0][0x3b0] ;  /* 0x0000ec00ff067b82 */ /* 0x000e220000000a00 */
[----:B------:R-:W-:Y:S02]  /*0540*/  IMAD.MOV.U32 R0, RZ, RZ, 0x1 ;  /* 0x00000001ff007424 */ /* 0x000fe400078e00ff */
[----:B0-----:R-:W-:-:S05]  /*0550*/  IMAD.WIDE R2, R2, 0x4, R6 ;  /* 0x0000000402027825 */ /* 0x001fca00078e0206 */
[----:B------:R-:W-:Y:S04]  /*0560*/  STG.E desc[UR8][R2.64], R9 ;  /* 0x0000000902007986 */ /* 0x000fe8000c101908 */
[----:B------:R-:W-:Y:S01]  /*0570*/  STG.E.U8 desc[UR8][R4.64], R0 ;  /* 0x0000000004007986 */ /* 0x000fe2000c101108 */
[----:B------:R-:W-:Y:S05]  /*0580*/  EXIT ;  /* 0x000000000000794d */ /* 0x000fea0003800000 */
.L_x_27:
        /* <DEDUP_REMOVED lines=8> */
        .weak           $__internal_1_$__cuda_sm3x_div_rn_noftz_f32_slowpath
        .type           $__internal_1_$__cuda_sm3x_div_rn_noftz_f32_slowpath,@function
        .size           $__internal_1_$__cuda_sm3x_div_rn_noftz_f32_slowpath,(.L_x_43 - $__internal_1_$__cuda_sm3x_div_rn_noftz_f32_slowpath)
$__internal_1_$__cuda_sm3x_div_rn_noftz_f32_slowpath:
        /* <DEDUP_REMOVED lines=36> */
.L_x_31:
        /* <DEDUP_REMOVED lines=51> */
.L_x_38:
[----:B------:R-:W-:-:S04]  /*0b80*/  LOP3.LUT R0, R0, 0x80000000, RZ, 0xc0, !PT ;  /* 0x8000000000007812 */ /* 0x000fc800078ec0ff */
[----:B------:R-:W-:Y:S01]  /*0b90*/  LOP3.LUT R0, R0, 0x7f800000, RZ, 0xfc, !PT ;  /* 0x7f80000000007812 */ /* 0x000fe200078efcff */
[----:B------:R-:W-:Y:S06]  /*0ba0*/  BRA `(.L_x_39) ;  /* 0x0000000000047947 */ /* 0x000fec0003800000 */
.L_x_37:
[----:B------:R-:W-:-:S07]  /*0bb0*/  IMAD R0, R8, 0x800000, R0 ;  /* 0x0080000008007824 */ /* 0x000fce00078e0200 */
.L_x_39:
[----:B------:R-:W-:Y:S05]  /*0bc0*/  BSYNC.RECONVERGENT B2 ;  /* 0x0000000000027941 */ /* 0x000fea0003800200 */
.L_x_36:
[----:B------:R-:W-:Y:S05]  /*0bd0*/  BRA `(.L_x_40) ;  /* 0x0000000000207947 */ /* 0x000fea0003800000 */
.L_x_35:
[----:B------:R-:W-:-:S04]  /*0be0*/  LOP3.LUT R0, R10, 0x80000000, R9, 0x48, !PT ;  /* 0x800000000a007812 */ /* 0x000fc800078e4809 */
[----:B------:R-:W-:Y:S01]  /*0bf0*/  LOP3.LUT R0, R0, 0x7f800000, RZ, 0xfc, !PT ;  /* 0x7f80000000007812 */ /* 0x000fe200078efcff */
[----:B------:R-:W-:Y:S06]  /*0c00*/  BRA `(.L_x_40) ;  /* 0x0000000000147947 */ /* 0x000fec0003800000 */
.L_x_34:
[----:B------:R-:W-:Y:S01]  /*0c10*/  LOP3.LUT R0, R10, 0x80000000, R9, 0x48, !PT ;  /* 0x800000000a007812 */ /* 0x000fe200078e4809 */
[----:B------:R-:W-:Y:S06]  /*0c20*/  BRA `(.L_x_40) ;  /* 0x00000000000c7947 */ /* 0x000fec0003800000 */
.L_x_33:
[----:B------:R-:W0:Y:S01]  /*0c30*/  MUFU.RSQ R0, -QNAN ;  /* 0xffc0000000007908 */ /* 0x000e220000001400 */
[----:B------:R-:W-:Y:S05]  /*0c40*/  BRA `(.L_x_40) ;  /* 0x0000000000047947 */ /* 0x000fea0003800000 */
.L_x_32:
[----:B------:R-:W-:-:S07]  /*0c50*/  FADD.FTZ R0, R0, R3 ;  /* 0x0000000300007221 */ /* 0x000fce0000010000 */
.L_x_40:
[----:B------:R-:W-:Y:S05]  /*0c60*/  BSYNC.RECONVERGENT B1 ;  /* 0x0000000000017941 */ /* 0x000fea0003800200 */
.L_x_30:
[----:B------:R-:W-:-:S04]  /*0c70*/  IMAD.MOV.U32 R7, RZ, RZ, 0x0 ;  /* 0x00000000ff077424 */ /* 0x000fc800078e00ff */
[----:B0-----:R-:W-:Y:S05]  /*0c80*/  RET.REL.NODEC R6 `(_Z17parallel_symgs_fwPKiS0_PKfiPfS3_S3_Pb) ;  /* 0xfffffff006dc7950 */ /* 0x001fea0003c3ffff */
.L_x_41:
        /* <DEDUP_REMOVED lines=15> */
.L_x_43:


//--------------------- .nv.shared.reserved.0     --------------------------
	.section	.nv.shared.reserved.0,"aw",@nobits
	.weak		__nv_reservedSMEM_offset_0_alias
	.size		__nv_reservedSMEM_offset_0_alias, 0, 64
	.other		__nv_reservedSMEM_offset_0_alias,@"STO_CUDA_RESERVED_SHARED STV_DEFAULT"
__nv_reservedSMEM_offset_0_alias:
	.zero		0
	.zero		64


//--------------------- .nv.constant0._Z17parallel_symgs_bwPKiS0_PKfiPfS3_S3_Pb --------------------------
	.section	.nv.constant0._Z17parallel_symgs_bwPKiS0_PKfiPfS3_S3_Pb,"a",@progbits
	.sectionflags	@""
	.align	4
.nv.constant0._Z17parallel_symgs_bwPKiS0_PKfiPfS3_S3_Pb:
	.zero		960


//--------------------- .nv.constant0._Z17parallel_symgs_fwPKiS0_PKfiPfS3_S3_Pb --------------------------
	.section	.nv.constant0._Z17parallel_symgs_fwPKiS0_PKfiPfS3_S3_Pb,"a",@progbits
	.sectionflags	@""
	.align	4
.nv.constant0._Z17parallel_symgs_fwPKiS0_PKfiPfS3_S3_Pb:
	.zero		960


//--------------------- SYMBOLS --------------------------

	.type		.nv.reservedSmem.offset0,@object
	.size		.nv.reservedSmem.offset0,0x4
